//
// Generated by NVIDIA NVVM Compiler
//
// Compiler Build ID: CL-36424714
// Cuda compilation tools, release 13.0, V13.0.88
// Based on NVVM 20.0.0
//

.version 9.0
.target sm_100
.address_size 64

	// .globl	_Z9matrixAddPiS_S_iii

.visible .entry _Z9matrixAddPiS_S_iii(
	.param .u64 .ptr .align 1 _Z9matrixAddPiS_S_iii_param_0,
	.param .u64 .ptr .align 1 _Z9matrixAddPiS_S_iii_param_1,
	.param .u64 .ptr .align 1 _Z9matrixAddPiS_S_iii_param_2,
	.param .u32 _Z9matrixAddPiS_S_iii_param_3,
	.param .u32 _Z9matrixAddPiS_S_iii_param_4,
	.param .u32 _Z9matrixAddPiS_S_iii_param_5
)
{
	.reg .pred 	%p<4>;
	.reg .b32 	%r<17>;
	.reg .b64 	%rd<11>;

	ld.param.u64 	%rd1, [_Z9matrixAddPiS_S_iii_param_0];
	ld.param.u64 	%rd2, [_Z9matrixAddPiS_S_iii_param_1];
	ld.param.u64 	%rd3, [_Z9matrixAddPiS_S_iii_param_2];
	ld.param.u32 	%r3, [_Z9matrixAddPiS_S_iii_param_3];
	ld.param.u32 	%r5, [_Z9matrixAddPiS_S_iii_param_4];
	ld.param.u32 	%r4, [_Z9matrixAddPiS_S_iii_param_5];
	mov.u32 	%r6, %ctaid.y;
	mov.u32 	%r7, %ntid.y;
	mov.u32 	%r8, %tid.y;
	mad.lo.s32 	%r1, %r6, %r7, %r8;
	mov.u32 	%r9, %ctaid.x;
	mov.u32 	%r10, %ntid.x;
	mov.u32 	%r11, %tid.x;
	mad.lo.s32 	%r2, %r9, %r10, %r11;
	setp.ge.s32 	%p1, %r1, %r5;
	setp.ge.s32 	%p2, %r2, %r3;
	or.pred  	%p3, %p2, %p1;
	@%p3 bra 	$L__BB0_2;
	cvta.to.global.u64 	%rd4, %rd1;
	cvta.to.global.u64 	%rd5, %rd2;
	cvta.to.global.u64 	%rd6, %rd3;
	mad.lo.s32 	%r12, %r3, %r1, %r2;
	mul.wide.s32 	%rd7, %r12, 4;
	add.s64 	%rd8, %rd4, %rd7;
	ld.global.u32 	%r13, [%rd8];
	add.s64 	%rd9, %rd5, %rd7;
	ld.global.u32 	%r14, [%rd9];
	add.s32 	%r15, %r13, %r4;
	add.s32 	%r16, %r15, %r14;
	add.s64 	%rd10, %rd6, %rd7;
	st.global.u32 	[%rd10], %r16;
$L__BB0_2:
	ret;

}


// ===== COMPILED SASS (sm_100) =====

	.target	sm_100

	.elftype	@"ET_EXEC"


//--------------------- .note.nv.tkinfo           --------------------------
	.section	.note.nv.tkinfo,"",@"SHT_NOTE"
	.sectionflags	@"SHF_NOTE_NV_TKINFO"
	.tkinfo
        /*0018*/ 	.word	0x00000002
        /*0030*/ 	.string	""
        /*0030*/ 	.string	"ptxas"
        /*0030*/ 	.string	"Cuda compilation tools, release 13.0, V13.0.88"
        /*0030*/ 	.string	"Build cuda_13.0.r13.0/compiler.36424714_0"
        /*0030*/ 	.string	"-arch sm_100 -m 64 "



//--------------------- .note.nv.cuinfo           --------------------------
	.section	.note.nv.cuinfo,"",@"SHT_NOTE"
	.sectionflags	@"SHF_NOTE_NV_CUINFO"
        /*0018*/ 	.short	0x0002
        /*001a*/ 	.short	0x0064
        /*001c*/ 	.short	0x0082
	.zero		2


//--------------------- .nv.info                  --------------------------
	.section	.nv.info,"",@"SHT_CUDA_INFO"
	.align	4


	//----- nvinfo : EIATTR_REGCOUNT
	.align		4
        /*0000*/ 	.byte	0x04, 0x2f
        /*0002*/ 	.short	(.L_1 - .L_0)
	.align		4
.L_0:
        /*0004*/ 	.word	index@(_Z9matrixAddPiS_S_iii)
        /*0008*/ 	.word	0x0000000c


	//----- nvinfo : EIATTR_FRAME_SIZE
	.align		4
.L_1:
        /*000c*/ 	.byte	0x04, 0x11
        /*000e*/ 	.short	(.L_3 - .L_2)
	.align		4
.L_2:
        /*0010*/ 	.word	index@(_Z9matrixAddPiS_S_iii)
        /*0014*/ 	.word	0x00000000


	//----- nvinfo : EIATTR_MIN_STACK_SIZE
	.align		4
.L_3:
        /*0018*/ 	.byte	0x04, 0x12
        /*001a*/ 	.short	(.L_5 - .L_4)
	.align		4
.L_4:
        /*001c*/ 	.word	index@(_Z9matrixAddPiS_S_iii)
        /*0020*/ 	.word	0x00000000
.L_5:


//--------------------- .nv.compat                --------------------------
	.section	.nv.compat,"",@"SHT_CUDA_COMPAT_INFO"
	.align	4
        /*0000*/ 	.byte	0x02, 0x09, 0x00, 0x00, 0x02, 0x02, 0x01, 0x00, 0x02, 0x05, 0x05, 0x00, 0x03, 0x07, 0x01, 0x01
        /*0010*/ 	.byte	0x02, 0x03, 0x00, 0x00, 0x02, 0x06, 0x01, 0x00, 0x04, 0x0b, 0x08, 0x00, 0x09, 0x00, 0x00, 0x00
        /*0020*/ 	.byte	0x00, 0x00, 0x00, 0x00


//--------------------- .nv.info._Z9matrixAddPiS_S_iii --------------------------
	.section	.nv.info._Z9matrixAddPiS_S_iii,"",@"SHT_CUDA_INFO"
	.sectionflags	@""
	.align	4


	//----- nvinfo : EIATTR_CUDA_API_VERSION
	.align		4
        /*0000*/ 	.byte	0x04, 0x37
        /*0002*/ 	.short	(.L_7 - .L_6)
.L_6:
        /*0004*/ 	.word	0x00000082


	//----- nvinfo : EIATTR_KPARAM_INFO
	.align		4
.L_7:
        /*0008*/ 	.byte	0x04, 0x17
        /*000a*/ 	.short	(.L_9 - .L_8)
.L_8:
        /*000c*/ 	.word	0x00000000
        /*0010*/ 	.short	0x0005
        /*0012*/ 	.short	0x0020
        /*0014*/ 	.byte	0x00, 0xf0, 0x11, 0x00


	//----- nvinfo : EIATTR_KPARAM_INFO
	.align		4
.L_9:
        /*0018*/ 	.byte	0x04, 0x17
        /*001a*/ 	.short	(.L_11 - .L_10)
.L_10:
        /*001c*/ 	.word	0x00000000
        /*0020*/ 	.short	0x0004
        /*0022*/ 	.short	0x001c
        /*0024*/ 	.byte	0x00, 0xf0, 0x11, 0x00


	//----- nvinfo : EIATTR_KPARAM_INFO
	.align		4
.L_11:
        /*0028*/ 	.byte	0x04, 0x17
        /*002a*/ 	.short	(.L_13 - .L_12)
.L_12:
        /*002c*/ 	.word	0x00000000
        /*0030*/ 	.short	0x0003
        /*0032*/ 	.short	0x0018
        /*0034*/ 	.byte	0x00, 0xf0, 0x11, 0x00


	//----- nvinfo : EIATTR_KPARAM_INFO
	.align		4
.L_13:
        /*0038*/ 	.byte	0x04, 0x17
        /*003a*/ 	.short	(.L_15 - .L_14)
.L_14:
        /*003c*/ 	.word	0x00000000
        /*0040*/ 	.short	0x0002
        /*0042*/ 	.short	0x0010
        /*0044*/ 	.byte	0x00, 0xf5, 0x21, 0x00


	//----- nvinfo : EIATTR_KPARAM_INFO
	.align		4
.L_15:
        /*0048*/ 	.byte	0x04, 0x17
        /*004a*/ 	.short	(.L_17 - .L_16)
.L_16:
        /*004c*/ 	.word	0x00000000
        /*0050*/ 	.short	0x0001
        /*0052*/ 	.short	0x0008
        /*0054*/ 	.byte	0x00, 0xf5, 0x21, 0x00


	//----- nvinfo : EIATTR_KPARAM_INFO
	.align		4
.L_17:
        /*0058*/ 	.byte	0x04, 0x17
        /*005a*/ 	.short	(.L_19 - .L_18)
.L_18:
        /*005c*/ 	.word	0x00000000
        /*0060*/ 	.short	0x0000
        /*0062*/ 	.short	0x0000
        /*0064*/ 	.byte	0x00, 0xf5, 0x21, 0x00


	//----- nvinfo : EIATTR_SPARSE_MMA_MASK
	.align		4
.L_19:
        /*0068*/ 	.byte	0x03, 0x50
        /*006a*/ 	.short	0x0000


	//----- nvinfo : EIATTR_MAXREG_COUNT
	.align		4
        /*006c*/ 	.byte	0x03, 0x1b
        /*006e*/ 	.short	0x00ff


	//----- nvinfo : EIATTR_MERCURY_ISA_VERSION
	.align		4
        /*0070*/ 	.byte	0x03, 0x5f
        /*0072*/ 	.short	0x0101


	//----- nvinfo : EIATTR_VRC_CTA_INIT_COUNT
	.align		4
        /*0074*/ 	.byte	0x02, 0x4a
	.zero		1
	.zero		1


	//----- nvinfo : EIATTR_EXIT_INSTR_OFFSETS
	.align		4
        /*0078*/ 	.byte	0x04, 0x1c
        /*007a*/ 	.short	(.L_21 - .L_20)


	//   ....[0]....
.L_20:
        /*007c*/ 	.word	0x000000c0


	//   ....[1]....
        /*0080*/ 	.word	0x000001a0


	//----- nvinfo : EIATTR_CBANK_PARAM_SIZE
	.align		4
.L_21:
        /*0084*/ 	.byte	0x03, 0x19
        /*0086*/ 	.short	0x0024


	//----- nvinfo : EIATTR_PARAM_CBANK
	.align		4
        /*0088*/ 	.byte	0x04, 0x0a
        /*008a*/ 	.short	(.L_23 - .L_22)
	.align		4
.L_22:
        /*008c*/ 	.word	index@(.nv.constant0._Z9matrixAddPiS_S_iii)
        /*0090*/ 	.short	0x0380
        /*0092*/ 	.short	0x0024


	//----- nvinfo : EIATTR_SW_WAR
	.align		4
.L_23:
        /*0094*/ 	.byte	0x04, 0x36
        /*0096*/ 	.short	(.L_25 - .L_24)
.L_24:
        /*0098*/ 	.word	0x00000008
.L_25:


//--------------------- .nv.callgraph             --------------------------
	.section	.nv.callgraph,"",@"SHT_CUDA_CALLGRAPH"
	.align	4
	.sectionentsize	8
	.align		4
        /*0000*/ 	.word	0x00000000
	.align		4
        /*0004*/ 	.word	0xffffffff
	.align		4
        /*0008*/ 	.word	0x00000000
	.align		4
        /*000c*/ 	.word	0xfffffffe
	.align		4
        /*0010*/ 	.word	0x00000000
	.align		4
        /*0014*/ 	.word	0xfffffffd
	.align		4
        /*0018*/ 	.word	0x00000000
	.align		4
        /*001c*/ 	.word	0xfffffffc


//--------------------- .text._Z9matrixAddPiS_S_iii --------------------------
	.section	.text._Z9matrixAddPiS_S_iii,"ax",@progbits
	.align	128
        .global         _Z9matrixAddPiS_S_iii
        .type           _Z9matrixAddPiS_S_iii,@function
        .size           _Z9matrixAddPiS_S_iii,(.L_x_1 - _Z9matrixAddPiS_S_iii)
        .other          _Z9matrixAddPiS_S_iii,@"STO_CUDA_ENTRY STV_DEFAULT"
_Z9matrixAddPiS_S_iii:
.text._Z9matrixAddPiS_S_iii:
[----:B------:R-:W-:Y:S01]  /*0000*/  LDC R1, c[0x0][0x37c] ;  /* 0x0000df00ff017b82 */ /* 0x000fe20000000800 */
[----:B------:R-:W0:Y:S07]  /*0010*/  S2R R3, SR_TID.Y ;  /* 0x0000000000037919 */ /* 0x000e2e0000002200 */
[----:B------:R-:W0:Y:S01]  /*0020*/  S2UR UR4, SR_CTAID.Y ;  /* 0x00000000000479c3 */ /* 0x000e220000002600 */
[----:B------:R-:W1:Y:S01]  /*0030*/  LDCU.64 UR6, c[0x0][0x398] ;  /* 0x00007300ff0677ac */ /* 0x000e620008000a00 */
[----:B------:R-:W2:Y:S06]  /*0040*/  S2R R2, SR_TID.X ;  /* 0x0000000000027919 */ /* 0x000eac0000002100 */
[----:B------:R-:W0:Y:S08]  /*0050*/  LDC R0, c[0x0][0x364] ;  /* 0x0000d900ff007b82 */ /* 0x000e300000000800 */
[----:B------:R-:W2:Y:S08]  /*0060*/  S2UR UR5, SR_CTAID.X ;  /* 0x00000000000579c3 */ /* 0x000eb00000002500 */
[----:B------:R-:W2:Y:S01]  /*0070*/  LDC R7, c[0x0][0x360] ;  /* 0x0000d800ff077b82 */ /* 0x000ea20000000800 */
[----:B0-----:R-:W-:-:S05]  /*0080*/  IMAD R0, R0, UR4, R3 ;  /* 0x0000000400007c24 */ /* 0x001fca000f8e0203 */
[----:B-1----:R-:W-:Y:S01]  /*0090*/  ISETP.GE.AND P0, PT, R0, UR7, PT ;  /* 0x0000000700007c0c */ /* 0x002fe2000bf06270 */
[----:B--2---:R-:W-:-:S05]  /*00a0*/  IMAD R7, R7, UR5, R2 ;  /* 0x0000000507077c24 */ /* 0x004fca000f8e0202 */
[----:B------:R-:W-:-:S13]  /*00b0*/  ISETP.GE.OR P0, PT, R7, UR6, P0 ;  /* 0x0000000607007c0c */ /* 0x000fda0008706670 */
[----:B------:R-:W-:Y:S05]  /*00c0*/  @P0 EXIT ;  /* 0x000000000000094d */ /* 0x000fea0003800000 */
[----:B------:R-:W0:Y:S01]  /*00d0*/  LDC.64 R2, c[0x0][0x380] ;  /* 0x0000e000ff027b82 */ /* 0x000e220000000a00 */
[----:B------:R-:W1:Y:S01]  /*00e0*/  LDCU.64 UR4, c[0x0][0x358] ;  /* 0x00006b00ff0477ac */ /* 0x000e620008000a00 */
[----:B------:R-:W-:Y:S01]  /*00f0*/  IMAD R9, R0, UR6, R7 ;  /* 0x0000000600097c24 */ /* 0x000fe2000f8e0207 */
[----:B------:R-:W2:Y:S05]  /*0100*/  LDCU UR7, c[0x0][0x3a0] ;  /* 0x00007400ff0777ac */ /* 0x000eaa0008000800 */
[----:B------:R-:W3:Y:S08]  /*0110*/  LDC.64 R4, c[0x0][0x388] ;  /* 0x0000e200ff047b82 */ /* 0x000ef00000000a00 */
[----:B------:R-:W4:Y:S01]  /*0120*/  LDC.64 R6, c[0x0][0x390] ;  /* 0x0000e400ff067b82 */ /* 0x000f220000000a00 */
[----:B0-----:R-:W-:-:S06]  /*0130*/  IMAD.WIDE R2, R9, 0x4, R2 ;  /* 0x0000000409027825 */ /* 0x001fcc00078e0202 */
[----:B-1----:R-:W2:Y:S01]  /*0140*/  LDG.E R2, desc[UR4][R2.64] ;  /* 0x0000000402027981 */ /* 0x002ea2000c1e1900 */
[----:B---3--:R-:W-:-:S06]  /*0150*/  IMAD.WIDE R4, R9, 0x4, R4 ;  /* 0x0000000409047825 */ /* 0x008fcc00078e0204 */
[----:B------:R-:W2:Y:S01]  /*0160*/  LDG.E R5, desc[UR4][R4.64] ;  /* 0x0000000404057981 */ /* 0x000ea2000c1e1900 */
[----:B----4-:R-:W-:Y:S01]  /*0170*/  IMAD.WIDE R6, R9, 0x4, R6 ;  /* 0x0000000409067825 */ /* 0x010fe200078e0206 */
[----:B--2---:R-:W-:-:S05]  /*0180*/  IADD3 R9, PT, PT, R5, UR7, R2 ;  /* 0x0000000705097c10 */ /* 0x004fca000fffe002 */
[----:B------:R-:W-:Y:S01]  /*0190*/  STG.E desc[UR4][R6.64], R9 ;  /* 0x0000000906007986 */ /* 0x000fe2000c101904 */
[----:B------:R-:W-:Y:S05]  /*01a0*/  EXIT ;  /* 0x000000000000794d */ /* 0x000fea0003800000 */
.L_x_0:
[----:B------:R-:W-:-:S00]  /*01b0*/  BRA `(.L_x_0) ;  /* 0xfffffffc00fc7947 */ /* 0x000fc0000383ffff */
[----:B------:R-:W-:-:S00]  /*01c0*/  NOP ;  /* 0x0000000000007918 */ /* 0x000fc00000000000 */
        /* <DEDUP_REMOVED lines=11> */
.L_x_1:


//--------------------- .nv.shared.reserved.0     --------------------------
	.section	.nv.shared.reserved.0,"aw",@nobits
	.weak		__nv_reservedSMEM_offset_0_alias
	.size		__nv_reservedSMEM_offset_0_alias, 0, 64
	.other		__nv_reservedSMEM_offset_0_alias,@"STO_CUDA_RESERVED_SHARED STV_DEFAULT"
__nv_reservedSMEM_offset_0_alias:
	.zero		0
	.zero		64


//--------------------- .nv.constant0._Z9matrixAddPiS_S_iii --------------------------
	.section	.nv.constant0._Z9matrixAddPiS_S_iii,"a",@progbits
	.sectionflags	@""
	.align	4
.nv.constant0._Z9matrixAddPiS_S_iii:
	.zero		932


//--------------------- SYMBOLS --------------------------

	.type		.nv.reservedSmem.offset0,@object
	.size		.nv.reservedSmem.offset0,0x4
